	.headerflags	@"EF_CUDA_TEXMODE_UNIFIED EF_CUDA_64BIT_ADDRESS EF_CUDA_ACCELERATORS EF_CUDA_SM90 EF_CUDA_VIRTUAL_SM(EF_CUDA_SM90)"
	.elftype	@"ET_EXEC"


//--------------------- .nv.info                  --------------------------
	.section	.nv.info,"",@"SHT_CUDA_INFO"
	.align	4


	//----- nvinfo : EIATTR_REGCOUNT
	.align		4
        /*0000*/ 	.byte	0x04, 0x2f
        /*0002*/ 	.short	(.L_1 - .L_0)
	.align		4
.L_0:
        /*0004*/ 	.word	index@(triton_poi_fused__adaptive_avg_pool2d_0)
        /*0008*/ 	.word	0x0000000a


	//----- nvinfo : EIATTR_MIN_STACK_SIZE
	.align		4
.L_1:
        /*000c*/ 	.byte	0x04, 0x12
        /*000e*/ 	.short	(.L_3 - .L_2)
	.align		4
.L_2:
        /*0010*/ 	.word	index@(triton_poi_fused__adaptive_avg_pool2d_0)
        /*0014*/ 	.word	0x00000000


	//----- nvinfo : EIATTR_FRAME_SIZE
	.align		4
.L_3:
        /*0018*/ 	.byte	0x04, 0x11
        /*001a*/ 	.short	(.L_5 - .L_4)
	.align		4
.L_4:
        /*001c*/ 	.word	index@(triton_poi_fused__adaptive_avg_pool2d_0)
        /*0020*/ 	.word	0x00000000


	//----- nvinfo : EIATTR_MIN_STACK_SIZE
	.align		4
.L_5:
        /*0024*/ 	.byte	0x04, 0x12
        /*0026*/ 	.short	(.L_7 - .L_6)
	.align		4
.L_6:
        /*0028*/ 	.word	index@(triton_poi_fused__adaptive_avg_pool2d_0)
        /*002c*/ 	.word	0x00000000
.L_7:


//--------------------- .nv.info.triton_poi_fused__adaptive_avg_pool2d_0 --------------------------
	.section	.nv.info.triton_poi_fused__adaptive_avg_pool2d_0,"",@"SHT_CUDA_INFO"
	.sectionflags	@""
	.align	4


	//----- nvinfo : EIATTR_CUDA_API_VERSION
	.align		4
        /*0000*/ 	.byte	0x04, 0x37
        /*0002*/ 	.short	(.L_9 - .L_8)
.L_8:
        /*0004*/ 	.word	0x0000007c


	//----- nvinfo : EIATTR_KPARAM_INFO
	.align		4
.L_9:
        /*0008*/ 	.byte	0x04, 0x17
        /*000a*/ 	.short	(.L_11 - .L_10)
.L_10:
        /*000c*/ 	.word	0x00000000
        /*0010*/ 	.short	0x0002
        /*0012*/ 	.short	0x0010
        /*0014*/ 	.byte	0x00, 0xf0, 0x11, 0x00


	//----- nvinfo : EIATTR_KPARAM_INFO
	.align		4
.L_11:
        /*0018*/ 	.byte	0x04, 0x17
        /*001a*/ 	.short	(.L_13 - .L_12)
.L_12:
        /*001c*/ 	.word	0x00000000
        /*0020*/ 	.short	0x0001
        /*0022*/ 	.short	0x0008
        /*0024*/ 	.byte	0x00, 0xf4, 0x21, 0x00


	//----- nvinfo : EIATTR_KPARAM_INFO
	.align		4
.L_13:
        /*0028*/ 	.byte	0x04, 0x17
        /*002a*/ 	.short	(.L_15 - .L_14)
.L_14:
        /*002c*/ 	.word	0x00000000
        /*0030*/ 	.short	0x0000
        /*0032*/ 	.short	0x0000
        /*0034*/ 	.byte	0x00, 0xf4, 0x21, 0x00


	//----- nvinfo : EIATTR_SPARSE_MMA_MASK
	.align		4
.L_15:
        /*0038*/ 	.byte	0x03, 0x50
        /*003a*/ 	.short	0x0000


	//----- nvinfo : EIATTR_MAXREG_COUNT
	.align		4
        /*003c*/ 	.byte	0x03, 0x1b
        /*003e*/ 	.short	0x00ff


	//----- nvinfo : EIATTR_EXIT_INSTR_OFFSETS
	.align		4
        /*0040*/ 	.byte	0x04, 0x1c
        /*0042*/ 	.short	(.L_17 - .L_16)


	//   ....[0]....
.L_16:
        /*0044*/ 	.word	0x00000110


	//   ....[1]....
        /*0048*/ 	.word	0x00000130


	//----- nvinfo : EIATTR_REQNTID
	.align		4
.L_17:
        /*004c*/ 	.byte	0x04, 0x10
        /*004e*/ 	.short	(.L_19 - .L_18)
.L_18:
        /*0050*/ 	.word	0x00000020
        /*0054*/ 	.word	0x00000001
        /*0058*/ 	.word	0x00000001


	//----- nvinfo : EIATTR_CRS_STACK_SIZE
	.align		4
.L_19:
        /*005c*/ 	.byte	0x04, 0x1e
        /*005e*/ 	.short	(.L_21 - .L_20)
.L_20:
        /*0060*/ 	.word	0x00000000


	//----- nvinfo : EIATTR_CBANK_PARAM_SIZE
	.align		4
.L_21:
        /*0064*/ 	.byte	0x03, 0x19
        /*0066*/ 	.short	0x0014


	//----- nvinfo : EIATTR_PARAM_CBANK
	.align		4
        /*0068*/ 	.byte	0x04, 0x0a
        /*006a*/ 	.short	(.L_23 - .L_22)
	.align		4
.L_22:
        /*006c*/ 	.word	index@(.nv.constant0.triton_poi_fused__adaptive_avg_pool2d_0)
        /*0070*/ 	.short	0x0210
        /*0072*/ 	.short	0x0014


	//----- nvinfo : EIATTR_SW_WAR
	.align		4
.L_23:
        /*0074*/ 	.byte	0x04, 0x36
        /*0076*/ 	.short	(.L_25 - .L_24)
.L_24:
        /*0078*/ 	.word	0x00000008
.L_25:


//--------------------- .nv.callgraph             --------------------------
	.section	.nv.callgraph,"",@"SHT_CUDA_CALLGRAPH"
	.align	4
	.sectionentsize	8
	.align		4
        /*0000*/ 	.word	0x00000000
	.align		4
        /*0004*/ 	.word	0xffffffff
	.align		4
        /*0008*/ 	.word	0x00000000
	.align		4
        /*000c*/ 	.word	0xfffffffe
	.align		4
        /*0010*/ 	.word	0x00000000
	.align		4
        /*0014*/ 	.word	0xfffffffd
	.align		4
        /*0018*/ 	.word	0x00000000
	.align		4
        /*001c*/ 	.word	0xfffffffc


//--------------------- .text.triton_poi_fused__adaptive_avg_pool2d_0 --------------------------
	.section	.text.triton_poi_fused__adaptive_avg_pool2d_0,"ax",@progbits
	.align	128
        .global         triton_poi_fused__adaptive_avg_pool2d_0
        .type           triton_poi_fused__adaptive_avg_pool2d_0,@function
        .size           triton_poi_fused__adaptive_avg_pool2d_0,(.L_x_3 - triton_poi_fused__adaptive_avg_pool2d_0)
        .other          triton_poi_fused__adaptive_avg_pool2d_0,@"STO_CUDA_ENTRY STV_DEFAULT"
triton_poi_fused__adaptive_avg_pool2d_0:
.text.triton_poi_fused__adaptive_avg_pool2d_0:
[----:B------:R-:W0:Y:S02]  /*0000*/  LDC R1, c[0x0][0x28] ;  /* 0x00000a00ff017b82 */ /* 0x000e240000000800 */
[----:B------:R-:W1:Y:S01]  /*0010*/  S2R R0, SR_TID.X ;  /* 0x0000000000007919 */ /* 0x000e620000002100 */
[----:B------:R-:W2:Y:S01]  /*0020*/  LDC.64 R4, c[0x0][0x218] ;  /* 0x00008600ff047b82 */ /* 0x000ea20000000a00 */
[----:B------:R-:W-:Y:S01]  /*0030*/  ULDC.64 UR4, c[0x0][0x208] ;  /* 0x0000820000047ab9 */ /* 0x000fe20000000a00 */
[----:B------:R-:W-:Y:S01]  /*0040*/  BSSY B0, `(.L_x_0) ;  /* 0x000000c000007945 */ /* 0x000fe20003800000 */
[----:B------:R-:W3:Y:S01]  /*0050*/  S2R R7, SR_CTAID.X ;  /* 0x0000000000077919 */ /* 0x000ee20000002500 */
[----:B------:R-:W-:Y:S01]  /*0060*/  CS2R R2, SRZ ;  /* 0x0000000000027805 */ /* 0x000fe2000001ff00 */
[----:B-1----:R-:W-:-:S05]  /*0070*/  IMAD.SHL.U32 R0, R0, 0x2, RZ ;  /* 0x0000000200007824 */ /* 0x002fca00078e00ff */
[----:B------:R-:W-:-:S04]  /*0080*/  LOP3.LUT R0, R0, 0x3e, RZ, 0xc0, !PT ;  /* 0x0000003e00007812 */ /* 0x000fc800078ec0ff */
[----:B---3--:R-:W-:-:S04]  /*0090*/  LEA R7, R7, R0, 0x6 ;  /* 0x0000000007077211 */ /* 0x008fc800078e30ff */
[C---:B------:R-:W-:Y:S01]  /*00a0*/  ISETP.GE.AND P0, PT, R7.reuse, 0x40, PT ;  /* 0x000000400700780c */ /* 0x040fe20003f06270 */
[----:B--2---:R-:W-:-:S12]  /*00b0*/  IMAD.WIDE R4, R7, 0x4, R4 ;  /* 0x0000000407047825 */ /* 0x004fd800078e0204 */
[----:B------:R-:W-:Y:S05]  /*00c0*/  @P0 BRA `(.L_x_1) ;  /* 0x00000000000c0947 */ /* 0x000fea0003800000 */
[----:B------:R-:W1:Y:S02]  /*00d0*/  LDC.64 R2, c[0x0][0x210] ;  /* 0x00008400ff027b82 */ /* 0x000e640000000a00 */
[----:B-1----:R-:W-:-:S06]  /*00e0*/  IMAD.WIDE R2, R7, 0x4, R2 ;  /* 0x0000000407027825 */ /* 0x002fcc00078e0202 */
[----:B------:R-:W5:Y:S02]  /*00f0*/  LDG.E.64 R2, desc[UR4][R2.64] ;  /* 0x0000000402027981 */ /* 0x000f64000c1e1b00 */
.L_x_1:
[----:B------:R-:W-:Y:S05]  /*0100*/  BSYNC B0 ;  /* 0x0000000000007941 */ /* 0x000fea0003800000 */
.L_x_0:
[----:B------:R-:W-:Y:S05]  /*0110*/  @P0 EXIT ;  /* 0x000000000000094d */ /* 0x000fea0003800000 */
[----:B-----5:R-:W-:Y:S01]  /*0120*/  STG.E.64 desc[UR4][R4.64], R2 ;  /* 0x0000000204007986 */ /* 0x020fe2000c101b04 */
[----:B------:R-:W-:Y:S05]  /*0130*/  EXIT ;  /* 0x000000000000794d */ /* 0x000fea0003800000 */
.L_x_2:
[----:B------:R-:W-:-:S00]  /*0140*/  BRA `(.L_x_2) ;  /* 0xfffffffc00fc7947 */ /* 0x000fc0000383ffff */
[----:B------:R-:W-:-:S00]  /*0150*/  NOP ;  /* 0x0000000000007918 */ /* 0x000fc00000000000 */
        /* <DEDUP_REMOVED lines=10> */
.L_x_3:


//--------------------- .nv.constant0.triton_poi_fused__adaptive_avg_pool2d_0 --------------------------
	.section	.nv.constant0.triton_poi_fused__adaptive_avg_pool2d_0,"a",@progbits
	.sectionflags	@""
	.align	4
.nv.constant0.triton_poi_fused__adaptive_avg_pool2d_0:
	.zero		548
